//
// Generated by NVIDIA NVVM Compiler
//
// Compiler Build ID: CL-36424714
// Cuda compilation tools, release 13.0, V13.0.88
// Based on NVVM 20.0.0
//

.version 9.0
.target sm_100
.address_size 64

	// .globl	_ZN3cub18CUB_300001_SM_10006detail11EmptyKernelIvEEvv
.global .align 1 .b8 _ZN40_INTERNAL_ea08b5fd_4_k_cu_0f7cd4ce_585894cuda3std3__45__cpo5beginE[1];
.global .align 1 .b8 _ZN40_INTERNAL_ea08b5fd_4_k_cu_0f7cd4ce_585894cuda3std3__45__cpo3endE[1];
.global .align 1 .b8 _ZN40_INTERNAL_ea08b5fd_4_k_cu_0f7cd4ce_585894cuda3std3__45__cpo6cbeginE[1];
.global .align 1 .b8 _ZN40_INTERNAL_ea08b5fd_4_k_cu_0f7cd4ce_585894cuda3std3__45__cpo4cendE[1];
.global .align 1 .b8 _ZN40_INTERNAL_ea08b5fd_4_k_cu_0f7cd4ce_585894cuda3std3__45__cpo6rbeginE[1];
.global .align 1 .b8 _ZN40_INTERNAL_ea08b5fd_4_k_cu_0f7cd4ce_585894cuda3std3__45__cpo4rendE[1];
.global .align 1 .b8 _ZN40_INTERNAL_ea08b5fd_4_k_cu_0f7cd4ce_585894cuda3std3__45__cpo7crbeginE[1];
.global .align 1 .b8 _ZN40_INTERNAL_ea08b5fd_4_k_cu_0f7cd4ce_585894cuda3std3__45__cpo5crendE[1];
.global .align 1 .b8 _ZN40_INTERNAL_ea08b5fd_4_k_cu_0f7cd4ce_585894cuda3std3__442_GLOBAL__N__ea08b5fd_4_k_cu_0f7cd4ce_585896ignoreE[1];
.global .align 1 .b8 _ZN40_INTERNAL_ea08b5fd_4_k_cu_0f7cd4ce_585894cuda3std3__419piecewise_constructE[1];
.global .align 1 .b8 _ZN40_INTERNAL_ea08b5fd_4_k_cu_0f7cd4ce_585894cuda3std3__48in_placeE[1];
.global .align 1 .b8 _ZN40_INTERNAL_ea08b5fd_4_k_cu_0f7cd4ce_585894cuda3std3__420unreachable_sentinelE[1];
.global .align 1 .b8 _ZN40_INTERNAL_ea08b5fd_4_k_cu_0f7cd4ce_585894cuda3std6ranges3__45__cpo4swapE[1];
.global .align 1 .b8 _ZN40_INTERNAL_ea08b5fd_4_k_cu_0f7cd4ce_585894cuda3std6ranges3__45__cpo9iter_moveE[1];
.global .align 1 .b8 _ZN40_INTERNAL_ea08b5fd_4_k_cu_0f7cd4ce_585894cuda3std6ranges3__45__cpo5beginE[1];
.global .align 1 .b8 _ZN40_INTERNAL_ea08b5fd_4_k_cu_0f7cd4ce_585894cuda3std6ranges3__45__cpo3endE[1];
.global .align 1 .b8 _ZN40_INTERNAL_ea08b5fd_4_k_cu_0f7cd4ce_585894cuda3std6ranges3__45__cpo6cbeginE[1];
.global .align 1 .b8 _ZN40_INTERNAL_ea08b5fd_4_k_cu_0f7cd4ce_585894cuda3std6ranges3__45__cpo4cendE[1];
.global .align 1 .b8 _ZN40_INTERNAL_ea08b5fd_4_k_cu_0f7cd4ce_585894cuda3std6ranges3__45__cpo7advanceE[1];
.global .align 1 .b8 _ZN40_INTERNAL_ea08b5fd_4_k_cu_0f7cd4ce_585894cuda3std6ranges3__45__cpo9iter_swapE[1];
.global .align 1 .b8 _ZN40_INTERNAL_ea08b5fd_4_k_cu_0f7cd4ce_585894cuda3std6ranges3__45__cpo4nextE[1];
.global .align 1 .b8 _ZN40_INTERNAL_ea08b5fd_4_k_cu_0f7cd4ce_585894cuda3std6ranges3__45__cpo4prevE[1];
.global .align 1 .b8 _ZN40_INTERNAL_ea08b5fd_4_k_cu_0f7cd4ce_585894cuda3std6ranges3__45__cpo4dataE[1];
.global .align 1 .b8 _ZN40_INTERNAL_ea08b5fd_4_k_cu_0f7cd4ce_585894cuda3std6ranges3__45__cpo5cdataE[1];
.global .align 1 .b8 _ZN40_INTERNAL_ea08b5fd_4_k_cu_0f7cd4ce_585894cuda3std6ranges3__45__cpo4sizeE[1];
.global .align 1 .b8 _ZN40_INTERNAL_ea08b5fd_4_k_cu_0f7cd4ce_585894cuda3std6ranges3__45__cpo5ssizeE[1];
.global .align 1 .b8 _ZN40_INTERNAL_ea08b5fd_4_k_cu_0f7cd4ce_585894cuda3std6ranges3__45__cpo8distanceE[1];
.global .align 1 .b8 _ZN40_INTERNAL_ea08b5fd_4_k_cu_0f7cd4ce_585896thrust24THRUST_300001_SM_1000_NS6system6detail10sequential3seqE[1];

.visible .entry _ZN3cub18CUB_300001_SM_10006detail11EmptyKernelIvEEvv()
{


	ret;

}


// ===== COMPILED SASS (sm_100) =====

	.target	sm_100

	.elftype	@"ET_EXEC"


//--------------------- .note.nv.tkinfo           --------------------------
	.section	.note.nv.tkinfo,"",@"SHT_NOTE"
	.sectionflags	@"SHF_NOTE_NV_TKINFO"
	.tkinfo
        /*0018*/ 	.word	0x00000002
        /*0030*/ 	.string	""
        /*0030*/ 	.string	"ptxas"
        /*0030*/ 	.string	"Cuda compilation tools, release 13.0, V13.0.88"
        /*0030*/ 	.string	"Build cuda_13.0.r13.0/compiler.36424714_0"
        /*0030*/ 	.string	"-arch sm_100 -m 64 "



//--------------------- .note.nv.cuinfo           --------------------------
	.section	.note.nv.cuinfo,"",@"SHT_NOTE"
	.sectionflags	@"SHF_NOTE_NV_CUINFO"
        /*0018*/ 	.short	0x0002
        /*001a*/ 	.short	0x0064
        /*001c*/ 	.short	0x0082
	.zero		2


//--------------------- .nv.info                  --------------------------
	.section	.nv.info,"",@"SHT_CUDA_INFO"
	.align	4


	//----- nvinfo : EIATTR_REGCOUNT
	.align		4
        /*0000*/ 	.byte	0x04, 0x2f
        /*0002*/ 	.short	(.L_29 - .L_28)
	.align		4
.L_28:
        /*0004*/ 	.word	index@(_ZN3cub18CUB_300001_SM_10006detail11EmptyKernelIvEEvv)
        /*0008*/ 	.word	0x00000004


	//----- nvinfo : EIATTR_FRAME_SIZE
	.align		4
.L_29:
        /*000c*/ 	.byte	0x04, 0x11
        /*000e*/ 	.short	(.L_31 - .L_30)
	.align		4
.L_30:
        /*0010*/ 	.word	index@(_ZN3cub18CUB_300001_SM_10006detail11EmptyKernelIvEEvv)
        /*0014*/ 	.word	0x00000000


	//----- nvinfo : EIATTR_MIN_STACK_SIZE
	.align		4
.L_31:
        /*0018*/ 	.byte	0x04, 0x12
        /*001a*/ 	.short	(.L_33 - .L_32)
	.align		4
.L_32:
        /*001c*/ 	.word	index@(_ZN3cub18CUB_300001_SM_10006detail11EmptyKernelIvEEvv)
        /*0020*/ 	.word	0x00000000
.L_33:


//--------------------- .nv.compat                --------------------------
	.section	.nv.compat,"",@"SHT_CUDA_COMPAT_INFO"
	.align	4
        /*0000*/ 	.byte	0x02, 0x09, 0x00, 0x00, 0x02, 0x02, 0x01, 0x00, 0x02, 0x05, 0x05, 0x00, 0x03, 0x07, 0x01, 0x01
        /*0010*/ 	.byte	0x02, 0x03, 0x00, 0x00, 0x02, 0x06, 0x01, 0x00, 0x04, 0x0b, 0x08, 0x00, 0x09, 0x00, 0x00, 0x00
        /*0020*/ 	.byte	0x00, 0x00, 0x00, 0x00


//--------------------- .nv.info._ZN3cub18CUB_300001_SM_10006detail11EmptyKernelIvEEvv --------------------------
	.section	.nv.info._ZN3cub18CUB_300001_SM_10006detail11EmptyKernelIvEEvv,"",@"SHT_CUDA_INFO"
	.sectionflags	@""
	.align	4


	//----- nvinfo : EIATTR_CUDA_API_VERSION
	.align		4
        /*0000*/ 	.byte	0x04, 0x37
        /*0002*/ 	.short	(.L_35 - .L_34)
.L_34:
        /*0004*/ 	.word	0x00000082


	//----- nvinfo : EIATTR_SPARSE_MMA_MASK
	.align		4
.L_35:
        /*0008*/ 	.byte	0x03, 0x50
        /*000a*/ 	.short	0x0000


	//----- nvinfo : EIATTR_MAXREG_COUNT
	.align		4
        /*000c*/ 	.byte	0x03, 0x1b
        /*000e*/ 	.short	0x00ff


	//----- nvinfo : EIATTR_MERCURY_ISA_VERSION
	.align		4
        /*0010*/ 	.byte	0x03, 0x5f
        /*0012*/ 	.short	0x0101


	//----- nvinfo : EIATTR_VRC_CTA_INIT_COUNT
	.align		4
        /*0014*/ 	.byte	0x02, 0x4a
	.zero		1
	.zero		1


	//----- nvinfo : EIATTR_EXIT_INSTR_OFFSETS
	.align		4
        /*0018*/ 	.byte	0x04, 0x1c
        /*001a*/ 	.short	(.L_37 - .L_36)


	//   ....[0]....
.L_36:
        /*001c*/ 	.word	0x00000010


	//----- nvinfo : EIATTR_SW_WAR
	.align		4
.L_37:
        /*0020*/ 	.byte	0x04, 0x36
        /*0022*/ 	.short	(.L_39 - .L_38)
.L_38:
        /*0024*/ 	.word	0x00000008
.L_39:


//--------------------- .nv.callgraph             --------------------------
	.section	.nv.callgraph,"",@"SHT_CUDA_CALLGRAPH"
	.align	4
	.sectionentsize	8
	.align		4
        /*0000*/ 	.word	0x00000000
	.align		4
        /*0004*/ 	.word	0xffffffff
	.align		4
        /*0008*/ 	.word	0x00000000
	.align		4
        /*000c*/ 	.word	0xfffffffe
	.align		4
        /*0010*/ 	.word	0x00000000
	.align		4
        /*0014*/ 	.word	0xfffffffd
	.align		4
        /*0018*/ 	.word	0x00000000
	.align		4
        /*001c*/ 	.word	0xfffffffc


//--------------------- .nv.constant4             --------------------------
	.section	.nv.constant4,"a",@progbits
	.align	8
	.align		8
.nv.constant4:
        /*0000*/ 	.dword	_ZN40_INTERNAL_ea08b5fd_4_k_cu_0f7cd4ce_588434cuda3std3__45__cpo5beginE
	.align		8
        /*0008*/ 	.dword	_ZN40_INTERNAL_ea08b5fd_4_k_cu_0f7cd4ce_588434cuda3std3__45__cpo3endE
	.align		8
        /*0010*/ 	.dword	_ZN40_INTERNAL_ea08b5fd_4_k_cu_0f7cd4ce_588434cuda3std3__45__cpo6cbeginE
	.align		8
        /*0018*/ 	.dword	_ZN40_INTERNAL_ea08b5fd_4_k_cu_0f7cd4ce_588434cuda3std3__45__cpo4cendE
	.align		8
        /*0020*/ 	.dword	_ZN40_INTERNAL_ea08b5fd_4_k_cu_0f7cd4ce_588434cuda3std3__45__cpo6rbeginE
	.align		8
        /*0028*/ 	.dword	_ZN40_INTERNAL_ea08b5fd_4_k_cu_0f7cd4ce_588434cuda3std3__45__cpo4rendE
	.align		8
        /*0030*/ 	.dword	_ZN40_INTERNAL_ea08b5fd_4_k_cu_0f7cd4ce_588434cuda3std3__45__cpo7crbeginE
	.align		8
        /*0038*/ 	.dword	_ZN40_INTERNAL_ea08b5fd_4_k_cu_0f7cd4ce_588434cuda3std3__45__cpo5crendE
	.align		8
        /*0040*/ 	.dword	_ZN40_INTERNAL_ea08b5fd_4_k_cu_0f7cd4ce_588434cuda3std3__442_GLOBAL__N__ea08b5fd_4_k_cu_0f7cd4ce_588436ignoreE
	.align		8
        /*0048*/ 	.dword	_ZN40_INTERNAL_ea08b5fd_4_k_cu_0f7cd4ce_588434cuda3std3__419piecewise_constructE
	.align		8
        /*0050*/ 	.dword	_ZN40_INTERNAL_ea08b5fd_4_k_cu_0f7cd4ce_588434cuda3std3__48in_placeE
	.align		8
        /*0058*/ 	.dword	_ZN40_INTERNAL_ea08b5fd_4_k_cu_0f7cd4ce_588434cuda3std3__420unreachable_sentinelE
	.align		8
        /*0060*/ 	.dword	_ZN40_INTERNAL_ea08b5fd_4_k_cu_0f7cd4ce_588434cuda3std6ranges3__45__cpo4swapE
	.align		8
        /*0068*/ 	.dword	_ZN40_INTERNAL_ea08b5fd_4_k_cu_0f7cd4ce_588434cuda3std6ranges3__45__cpo9iter_moveE
	.align		8
        /*0070*/ 	.dword	_ZN40_INTERNAL_ea08b5fd_4_k_cu_0f7cd4ce_588434cuda3std6ranges3__45__cpo5beginE
	.align		8
        /*0078*/ 	.dword	_ZN40_INTERNAL_ea08b5fd_4_k_cu_0f7cd4ce_588434cuda3std6ranges3__45__cpo3endE
	.align		8
        /*0080*/ 	.dword	_ZN40_INTERNAL_ea08b5fd_4_k_cu_0f7cd4ce_588434cuda3std6ranges3__45__cpo6cbeginE
	.align		8
        /*0088*/ 	.dword	_ZN40_INTERNAL_ea08b5fd_4_k_cu_0f7cd4ce_588434cuda3std6ranges3__45__cpo4cendE
	.align		8
        /*0090*/ 	.dword	_ZN40_INTERNAL_ea08b5fd_4_k_cu_0f7cd4ce_588434cuda3std6ranges3__45__cpo7advanceE
	.align		8
        /*0098*/ 	.dword	_ZN40_INTERNAL_ea08b5fd_4_k_cu_0f7cd4ce_588434cuda3std6ranges3__45__cpo9iter_swapE
	.align		8
        /*00a0*/ 	.dword	_ZN40_INTERNAL_ea08b5fd_4_k_cu_0f7cd4ce_588434cuda3std6ranges3__45__cpo4nextE
	.align		8
        /*00a8*/ 	.dword	_ZN40_INTERNAL_ea08b5fd_4_k_cu_0f7cd4ce_588434cuda3std6ranges3__45__cpo4prevE
	.align		8
        /*00b0*/ 	.dword	_ZN40_INTERNAL_ea08b5fd_4_k_cu_0f7cd4ce_588434cuda3std6ranges3__45__cpo4dataE
	.align		8
        /*00b8*/ 	.dword	_ZN40_INTERNAL_ea08b5fd_4_k_cu_0f7cd4ce_588434cuda3std6ranges3__45__cpo5cdataE
	.align		8
        /*00c0*/ 	.dword	_ZN40_INTERNAL_ea08b5fd_4_k_cu_0f7cd4ce_588434cuda3std6ranges3__45__cpo4sizeE
	.align		8
        /*00c8*/ 	.dword	_ZN40_INTERNAL_ea08b5fd_4_k_cu_0f7cd4ce_588434cuda3std6ranges3__45__cpo5ssizeE
	.align		8
        /*00d0*/ 	.dword	_ZN40_INTERNAL_ea08b5fd_4_k_cu_0f7cd4ce_588434cuda3std6ranges3__45__cpo8distanceE
	.align		8
        /*00d8*/ 	.dword	_ZN40_INTERNAL_ea08b5fd_4_k_cu_0f7cd4ce_588436thrust24THRUST_300001_SM_1000_NS6system6detail10sequential3seqE


//--------------------- .text._ZN3cub18CUB_300001_SM_10006detail11EmptyKernelIvEEvv --------------------------
	.section	.text._ZN3cub18CUB_300001_SM_10006detail11EmptyKernelIvEEvv,"ax",@progbits
	.align	128
        .global         _ZN3cub18CUB_300001_SM_10006detail11EmptyKernelIvEEvv
        .type           _ZN3cub18CUB_300001_SM_10006detail11EmptyKernelIvEEvv,@function
        .size           _ZN3cub18CUB_300001_SM_10006detail11EmptyKernelIvEEvv,(.L_x_1 - _ZN3cub18CUB_300001_SM_10006detail11EmptyKernelIvEEvv)
        .other          _ZN3cub18CUB_300001_SM_10006detail11EmptyKernelIvEEvv,@"STO_CUDA_ENTRY STV_DEFAULT"
_ZN3cub18CUB_300001_SM_10006detail11EmptyKernelIvEEvv:
.text._ZN3cub18CUB_300001_SM_10006detail11EmptyKernelIvEEvv:
[----:B------:R-:W-:Y:S01]  /*0000*/  LDC R1, c[0x0][0x37c] ;  /* 0x0000df00ff017b82 */ /* 0x000fe20000000800 */
[----:B------:R-:W-:Y:S05]  /*0010*/  EXIT ;  /* 0x000000000000794d */ /* 0x000fea0003800000 */
.L_x_0:
[----:B------:R-:W-:-:S00]  /*0020*/  BRA `(.L_x_0) ;  /* 0xfffffffc00fc7947 */ /* 0x000fc0000383ffff */
[----:B------:R-:W-:-:S00]  /*0030*/  NOP ;  /* 0x0000000000007918 */ /* 0x000fc00000000000 */
        /* <DEDUP_REMOVED lines=12> */
.L_x_1:


//--------------------- .nv.shared.reserved.0     --------------------------
	.section	.nv.shared.reserved.0,"aw",@nobits
	.weak		__nv_reservedSMEM_offset_0_alias
	.size		__nv_reservedSMEM_offset_0_alias, 0, 64
	.other		__nv_reservedSMEM_offset_0_alias,@"STO_CUDA_RESERVED_SHARED STV_DEFAULT"
__nv_reservedSMEM_offset_0_alias:
	.zero		0
	.zero		64


//--------------------- .nv.global                --------------------------
	.section	.nv.global,"aw",@nobits
.nv.global:
	.type		_ZN40_INTERNAL_ea08b5fd_4_k_cu_0f7cd4ce_588434cuda3std3__48in_placeE,@object
	.size		_ZN40_INTERNAL_ea08b5fd_4_k_cu_0f7cd4ce_588434cuda3std3__48in_placeE,(_ZN40_INTERNAL_ea08b5fd_4_k_cu_0f7cd4ce_588434cuda3std6ranges3__45__cpo8distanceE - _ZN40_INTERNAL_ea08b5fd_4_k_cu_0f7cd4ce_588434cuda3std3__48in_placeE)
_ZN40_INTERNAL_ea08b5fd_4_k_cu_0f7cd4ce_588434cuda3std3__48in_placeE:
	.zero		1
	.type		_ZN40_INTERNAL_ea08b5fd_4_k_cu_0f7cd4ce_588434cuda3std6ranges3__45__cpo8distanceE,@object
	.size		_ZN40_INTERNAL_ea08b5fd_4_k_cu_0f7cd4ce_588434cuda3std6ranges3__45__cpo8distanceE,(_ZN40_INTERNAL_ea08b5fd_4_k_cu_0f7cd4ce_588434cuda3std3__45__cpo6cbeginE - _ZN40_INTERNAL_ea08b5fd_4_k_cu_0f7cd4ce_588434cuda3std6ranges3__45__cpo8distanceE)
_ZN40_INTERNAL_ea08b5fd_4_k_cu_0f7cd4ce_588434cuda3std6ranges3__45__cpo8distanceE:
	.zero		1
	.type		_ZN40_INTERNAL_ea08b5fd_4_k_cu_0f7cd4ce_588434cuda3std3__45__cpo6cbeginE,@object
	.size		_ZN40_INTERNAL_ea08b5fd_4_k_cu_0f7cd4ce_588434cuda3std3__45__cpo6cbeginE,(_ZN40_INTERNAL_ea08b5fd_4_k_cu_0f7cd4ce_588434cuda3std6ranges3__45__cpo7advanceE - _ZN40_INTERNAL_ea08b5fd_4_k_cu_0f7cd4ce_588434cuda3std3__45__cpo6cbeginE)
_ZN40_INTERNAL_ea08b5fd_4_k_cu_0f7cd4ce_588434cuda3std3__45__cpo6cbeginE:
	.zero		1
	.type		_ZN40_INTERNAL_ea08b5fd_4_k_cu_0f7cd4ce_588434cuda3std6ranges3__45__cpo7advanceE,@object
	.size		_ZN40_INTERNAL_ea08b5fd_4_k_cu_0f7cd4ce_588434cuda3std6ranges3__45__cpo7advanceE,(_ZN40_INTERNAL_ea08b5fd_4_k_cu_0f7cd4ce_588434cuda3std3__45__cpo7crbeginE - _ZN40_INTERNAL_ea08b5fd_4_k_cu_0f7cd4ce_588434cuda3std6ranges3__45__cpo7advanceE)
_ZN40_INTERNAL_ea08b5fd_4_k_cu_0f7cd4ce_588434cuda3std6ranges3__45__cpo7advanceE:
	.zero		1
	.type		_ZN40_INTERNAL_ea08b5fd_4_k_cu_0f7cd4ce_588434cuda3std3__45__cpo7crbeginE,@object
	.size		_ZN40_INTERNAL_ea08b5fd_4_k_cu_0f7cd4ce_588434cuda3std3__45__cpo7crbeginE,(_ZN40_INTERNAL_ea08b5fd_4_k_cu_0f7cd4ce_588434cuda3std6ranges3__45__cpo4dataE - _ZN40_INTERNAL_ea08b5fd_4_k_cu_0f7cd4ce_588434cuda3std3__45__cpo7crbeginE)
_ZN40_INTERNAL_ea08b5fd_4_k_cu_0f7cd4ce_588434cuda3std3__45__cpo7crbeginE:
	.zero		1
	.type		_ZN40_INTERNAL_ea08b5fd_4_k_cu_0f7cd4ce_588434cuda3std6ranges3__45__cpo4dataE,@object
	.size		_ZN40_INTERNAL_ea08b5fd_4_k_cu_0f7cd4ce_588434cuda3std6ranges3__45__cpo4dataE,(_ZN40_INTERNAL_ea08b5fd_4_k_cu_0f7cd4ce_588434cuda3std6ranges3__45__cpo5beginE - _ZN40_INTERNAL_ea08b5fd_4_k_cu_0f7cd4ce_588434cuda3std6ranges3__45__cpo4dataE)
_ZN40_INTERNAL_ea08b5fd_4_k_cu_0f7cd4ce_588434cuda3std6ranges3__45__cpo4dataE:
	.zero		1
	.type		_ZN40_INTERNAL_ea08b5fd_4_k_cu_0f7cd4ce_588434cuda3std6ranges3__45__cpo5beginE,@object
	.size		_ZN40_INTERNAL_ea08b5fd_4_k_cu_0f7cd4ce_588434cuda3std6ranges3__45__cpo5beginE,(_ZN40_INTERNAL_ea08b5fd_4_k_cu_0f7cd4ce_588434cuda3std3__442_GLOBAL__N__ea08b5fd_4_k_cu_0f7cd4ce_588436ignoreE - _ZN40_INTERNAL_ea08b5fd_4_k_cu_0f7cd4ce_588434cuda3std6ranges3__45__cpo5beginE)
_ZN40_INTERNAL_ea08b5fd_4_k_cu_0f7cd4ce_588434cuda3std6ranges3__45__cpo5beginE:
	.zero		1
	.type		_ZN40_INTERNAL_ea08b5fd_4_k_cu_0f7cd4ce_588434cuda3std3__442_GLOBAL__N__ea08b5fd_4_k_cu_0f7cd4ce_588436ignoreE,@object
	.size		_ZN40_INTERNAL_ea08b5fd_4_k_cu_0f7cd4ce_588434cuda3std3__442_GLOBAL__N__ea08b5fd_4_k_cu_0f7cd4ce_588436ignoreE,(_ZN40_INTERNAL_ea08b5fd_4_k_cu_0f7cd4ce_588434cuda3std6ranges3__45__cpo4sizeE - _ZN40_INTERNAL_ea08b5fd_4_k_cu_0f7cd4ce_588434cuda3std3__442_GLOBAL__N__ea08b5fd_4_k_cu_0f7cd4ce_588436ignoreE)
_ZN40_INTERNAL_ea08b5fd_4_k_cu_0f7cd4ce_588434cuda3std3__442_GLOBAL__N__ea08b5fd_4_k_cu_0f7cd4ce_588436ignoreE:
	.zero		1
	.type		_ZN40_INTERNAL_ea08b5fd_4_k_cu_0f7cd4ce_588434cuda3std6ranges3__45__cpo4sizeE,@object
	.size		_ZN40_INTERNAL_ea08b5fd_4_k_cu_0f7cd4ce_588434cuda3std6ranges3__45__cpo4sizeE,(_ZN40_INTERNAL_ea08b5fd_4_k_cu_0f7cd4ce_588434cuda3std3__45__cpo5beginE - _ZN40_INTERNAL_ea08b5fd_4_k_cu_0f7cd4ce_588434cuda3std6ranges3__45__cpo4sizeE)
_ZN40_INTERNAL_ea08b5fd_4_k_cu_0f7cd4ce_588434cuda3std6ranges3__45__cpo4sizeE:
	.zero		1
	.type		_ZN40_INTERNAL_ea08b5fd_4_k_cu_0f7cd4ce_588434cuda3std3__45__cpo5beginE,@object
	.size		_ZN40_INTERNAL_ea08b5fd_4_k_cu_0f7cd4ce_588434cuda3std3__45__cpo5beginE,(_ZN40_INTERNAL_ea08b5fd_4_k_cu_0f7cd4ce_588434cuda3std6ranges3__45__cpo6cbeginE - _ZN40_INTERNAL_ea08b5fd_4_k_cu_0f7cd4ce_588434cuda3std3__45__cpo5beginE)
_ZN40_INTERNAL_ea08b5fd_4_k_cu_0f7cd4ce_588434cuda3std3__45__cpo5beginE:
	.zero		1
	.type		_ZN40_INTERNAL_ea08b5fd_4_k_cu_0f7cd4ce_588434cuda3std6ranges3__45__cpo6cbeginE,@object
	.size		_ZN40_INTERNAL_ea08b5fd_4_k_cu_0f7cd4ce_588434cuda3std6ranges3__45__cpo6cbeginE,(_ZN40_INTERNAL_ea08b5fd_4_k_cu_0f7cd4ce_588434cuda3std3__45__cpo6rbeginE - _ZN40_INTERNAL_ea08b5fd_4_k_cu_0f7cd4ce_588434cuda3std6ranges3__45__cpo6cbeginE)
_ZN40_INTERNAL_ea08b5fd_4_k_cu_0f7cd4ce_588434cuda3std6ranges3__45__cpo6cbeginE:
	.zero		1
	.type		_ZN40_INTERNAL_ea08b5fd_4_k_cu_0f7cd4ce_588434cuda3std3__45__cpo6rbeginE,@object
	.size		_ZN40_INTERNAL_ea08b5fd_4_k_cu_0f7cd4ce_588434cuda3std3__45__cpo6rbeginE,(_ZN40_INTERNAL_ea08b5fd_4_k_cu_0f7cd4ce_588434cuda3std6ranges3__45__cpo4nextE - _ZN40_INTERNAL_ea08b5fd_4_k_cu_0f7cd4ce_588434cuda3std3__45__cpo6rbeginE)
_ZN40_INTERNAL_ea08b5fd_4_k_cu_0f7cd4ce_588434cuda3std3__45__cpo6rbeginE:
	.zero		1
	.type		_ZN40_INTERNAL_ea08b5fd_4_k_cu_0f7cd4ce_588434cuda3std6ranges3__45__cpo4nextE,@object
	.size		_ZN40_INTERNAL_ea08b5fd_4_k_cu_0f7cd4ce_588434cuda3std6ranges3__45__cpo4nextE,(_ZN40_INTERNAL_ea08b5fd_4_k_cu_0f7cd4ce_588434cuda3std6ranges3__45__cpo4swapE - _ZN40_INTERNAL_ea08b5fd_4_k_cu_0f7cd4ce_588434cuda3std6ranges3__45__cpo4nextE)
_ZN40_INTERNAL_ea08b5fd_4_k_cu_0f7cd4ce_588434cuda3std6ranges3__45__cpo4nextE:
	.zero		1
	.type		_ZN40_INTERNAL_ea08b5fd_4_k_cu_0f7cd4ce_588434cuda3std6ranges3__45__cpo4swapE,@object
	.size		_ZN40_INTERNAL_ea08b5fd_4_k_cu_0f7cd4ce_588434cuda3std6ranges3__45__cpo4swapE,(_ZN40_INTERNAL_ea08b5fd_4_k_cu_0f7cd4ce_588434cuda3std3__420unreachable_sentinelE - _ZN40_INTERNAL_ea08b5fd_4_k_cu_0f7cd4ce_588434cuda3std6ranges3__45__cpo4swapE)
_ZN40_INTERNAL_ea08b5fd_4_k_cu_0f7cd4ce_588434cuda3std6ranges3__45__cpo4swapE:
	.zero		1
	.type		_ZN40_INTERNAL_ea08b5fd_4_k_cu_0f7cd4ce_588434cuda3std3__420unreachable_sentinelE,@object
	.size		_ZN40_INTERNAL_ea08b5fd_4_k_cu_0f7cd4ce_588434cuda3std3__420unreachable_sentinelE,(_ZN40_INTERNAL_ea08b5fd_4_k_cu_0f7cd4ce_588436thrust24THRUST_300001_SM_1000_NS6system6detail10sequential3seqE - _ZN40_INTERNAL_ea08b5fd_4_k_cu_0f7cd4ce_588434cuda3std3__420unreachable_sentinelE)
_ZN40_INTERNAL_ea08b5fd_4_k_cu_0f7cd4ce_588434cuda3std3__420unreachable_sentinelE:
	.zero		1
	.type		_ZN40_INTERNAL_ea08b5fd_4_k_cu_0f7cd4ce_588436thrust24THRUST_300001_SM_1000_NS6system6detail10sequential3seqE,@object
	.size		_ZN40_INTERNAL_ea08b5fd_4_k_cu_0f7cd4ce_588436thrust24THRUST_300001_SM_1000_NS6system6detail10sequential3seqE,(_ZN40_INTERNAL_ea08b5fd_4_k_cu_0f7cd4ce_588434cuda3std3__45__cpo4cendE - _ZN40_INTERNAL_ea08b5fd_4_k_cu_0f7cd4ce_588436thrust24THRUST_300001_SM_1000_NS6system6detail10sequential3seqE)
_ZN40_INTERNAL_ea08b5fd_4_k_cu_0f7cd4ce_588436thrust24THRUST_300001_SM_1000_NS6system6detail10sequential3seqE:
	.zero		1
	.type		_ZN40_INTERNAL_ea08b5fd_4_k_cu_0f7cd4ce_588434cuda3std3__45__cpo4cendE,@object
	.size		_ZN40_INTERNAL_ea08b5fd_4_k_cu_0f7cd4ce_588434cuda3std3__45__cpo4cendE,(_ZN40_INTERNAL_ea08b5fd_4_k_cu_0f7cd4ce_588434cuda3std6ranges3__45__cpo9iter_swapE - _ZN40_INTERNAL_ea08b5fd_4_k_cu_0f7cd4ce_588434cuda3std3__45__cpo4cendE)
_ZN40_INTERNAL_ea08b5fd_4_k_cu_0f7cd4ce_588434cuda3std3__45__cpo4cendE:
	.zero		1
	.type		_ZN40_INTERNAL_ea08b5fd_4_k_cu_0f7cd4ce_588434cuda3std6ranges3__45__cpo9iter_swapE,@object
	.size		_ZN40_INTERNAL_ea08b5fd_4_k_cu_0f7cd4ce_588434cuda3std6ranges3__45__cpo9iter_swapE,(_ZN40_INTERNAL_ea08b5fd_4_k_cu_0f7cd4ce_588434cuda3std3__45__cpo5crendE - _ZN40_INTERNAL_ea08b5fd_4_k_cu_0f7cd4ce_588434cuda3std6ranges3__45__cpo9iter_swapE)
_ZN40_INTERNAL_ea08b5fd_4_k_cu_0f7cd4ce_588434cuda3std6ranges3__45__cpo9iter_swapE:
	.zero		1
	.type		_ZN40_INTERNAL_ea08b5fd_4_k_cu_0f7cd4ce_588434cuda3std3__45__cpo5crendE,@object
	.size		_ZN40_INTERNAL_ea08b5fd_4_k_cu_0f7cd4ce_588434cuda3std3__45__cpo5crendE,(_ZN40_INTERNAL_ea08b5fd_4_k_cu_0f7cd4ce_588434cuda3std6ranges3__45__cpo5cdataE - _ZN40_INTERNAL_ea08b5fd_4_k_cu_0f7cd4ce_588434cuda3std3__45__cpo5crendE)
_ZN40_INTERNAL_ea08b5fd_4_k_cu_0f7cd4ce_588434cuda3std3__45__cpo5crendE:
	.zero		1
	.type		_ZN40_INTERNAL_ea08b5fd_4_k_cu_0f7cd4ce_588434cuda3std6ranges3__45__cpo5cdataE,@object
	.size		_ZN40_INTERNAL_ea08b5fd_4_k_cu_0f7cd4ce_588434cuda3std6ranges3__45__cpo5cdataE,(_ZN40_INTERNAL_ea08b5fd_4_k_cu_0f7cd4ce_588434cuda3std6ranges3__45__cpo3endE - _ZN40_INTERNAL_ea08b5fd_4_k_cu_0f7cd4ce_588434cuda3std6ranges3__45__cpo5cdataE)
_ZN40_INTERNAL_ea08b5fd_4_k_cu_0f7cd4ce_588434cuda3std6ranges3__45__cpo5cdataE:
	.zero		1
	.type		_ZN40_INTERNAL_ea08b5fd_4_k_cu_0f7cd4ce_588434cuda3std6ranges3__45__cpo3endE,@object
	.size		_ZN40_INTERNAL_ea08b5fd_4_k_cu_0f7cd4ce_588434cuda3std6ranges3__45__cpo3endE,(_ZN40_INTERNAL_ea08b5fd_4_k_cu_0f7cd4ce_588434cuda3std3__419piecewise_constructE - _ZN40_INTERNAL_ea08b5fd_4_k_cu_0f7cd4ce_588434cuda3std6ranges3__45__cpo3endE)
_ZN40_INTERNAL_ea08b5fd_4_k_cu_0f7cd4ce_588434cuda3std6ranges3__45__cpo3endE:
	.zero		1
	.type		_ZN40_INTERNAL_ea08b5fd_4_k_cu_0f7cd4ce_588434cuda3std3__419piecewise_constructE,@object
	.size		_ZN40_INTERNAL_ea08b5fd_4_k_cu_0f7cd4ce_588434cuda3std3__419piecewise_constructE,(_ZN40_INTERNAL_ea08b5fd_4_k_cu_0f7cd4ce_588434cuda3std6ranges3__45__cpo5ssizeE - _ZN40_INTERNAL_ea08b5fd_4_k_cu_0f7cd4ce_588434cuda3std3__419piecewise_constructE)
_ZN40_INTERNAL_ea08b5fd_4_k_cu_0f7cd4ce_588434cuda3std3__419piecewise_constructE:
	.zero		1
	.type		_ZN40_INTERNAL_ea08b5fd_4_k_cu_0f7cd4ce_588434cuda3std6ranges3__45__cpo5ssizeE,@object
	.size		_ZN40_INTERNAL_ea08b5fd_4_k_cu_0f7cd4ce_588434cuda3std6ranges3__45__cpo5ssizeE,(_ZN40_INTERNAL_ea08b5fd_4_k_cu_0f7cd4ce_588434cuda3std3__45__cpo3endE - _ZN40_INTERNAL_ea08b5fd_4_k_cu_0f7cd4ce_588434cuda3std6ranges3__45__cpo5ssizeE)
_ZN40_INTERNAL_ea08b5fd_4_k_cu_0f7cd4ce_588434cuda3std6ranges3__45__cpo5ssizeE:
	.zero		1
	.type		_ZN40_INTERNAL_ea08b5fd_4_k_cu_0f7cd4ce_588434cuda3std3__45__cpo3endE,@object
	.size		_ZN40_INTERNAL_ea08b5fd_4_k_cu_0f7cd4ce_588434cuda3std3__45__cpo3endE,(_ZN40_INTERNAL_ea08b5fd_4_k_cu_0f7cd4ce_588434cuda3std6ranges3__45__cpo4cendE - _ZN40_INTERNAL_ea08b5fd_4_k_cu_0f7cd4ce_588434cuda3std3__45__cpo3endE)
_ZN40_INTERNAL_ea08b5fd_4_k_cu_0f7cd4ce_588434cuda3std3__45__cpo3endE:
	.zero		1
	.type		_ZN40_INTERNAL_ea08b5fd_4_k_cu_0f7cd4ce_588434cuda3std6ranges3__45__cpo4cendE,@object
	.size		_ZN40_INTERNAL_ea08b5fd_4_k_cu_0f7cd4ce_588434cuda3std6ranges3__45__cpo4cendE,(_ZN40_INTERNAL_ea08b5fd_4_k_cu_0f7cd4ce_588434cuda3std3__45__cpo4rendE - _ZN40_INTERNAL_ea08b5fd_4_k_cu_0f7cd4ce_588434cuda3std6ranges3__45__cpo4cendE)
_ZN40_INTERNAL_ea08b5fd_4_k_cu_0f7cd4ce_588434cuda3std6ranges3__45__cpo4cendE:
	.zero		1
	.type		_ZN40_INTERNAL_ea08b5fd_4_k_cu_0f7cd4ce_588434cuda3std3__45__cpo4rendE,@object
	.size		_ZN40_INTERNAL_ea08b5fd_4_k_cu_0f7cd4ce_588434cuda3std3__45__cpo4rendE,(_ZN40_INTERNAL_ea08b5fd_4_k_cu_0f7cd4ce_588434cuda3std6ranges3__45__cpo4prevE - _ZN40_INTERNAL_ea08b5fd_4_k_cu_0f7cd4ce_588434cuda3std3__45__cpo4rendE)
_ZN40_INTERNAL_ea08b5fd_4_k_cu_0f7cd4ce_588434cuda3std3__45__cpo4rendE:
	.zero		1
	.type		_ZN40_INTERNAL_ea08b5fd_4_k_cu_0f7cd4ce_588434cuda3std6ranges3__45__cpo4prevE,@object
	.size		_ZN40_INTERNAL_ea08b5fd_4_k_cu_0f7cd4ce_588434cuda3std6ranges3__45__cpo4prevE,(_ZN40_INTERNAL_ea08b5fd_4_k_cu_0f7cd4ce_588434cuda3std6ranges3__45__cpo9iter_moveE - _ZN40_INTERNAL_ea08b5fd_4_k_cu_0f7cd4ce_588434cuda3std6ranges3__45__cpo4prevE)
_ZN40_INTERNAL_ea08b5fd_4_k_cu_0f7cd4ce_588434cuda3std6ranges3__45__cpo4prevE:
	.zero		1
	.type		_ZN40_INTERNAL_ea08b5fd_4_k_cu_0f7cd4ce_588434cuda3std6ranges3__45__cpo9iter_moveE,@object
	.size		_ZN40_INTERNAL_ea08b5fd_4_k_cu_0f7cd4ce_588434cuda3std6ranges3__45__cpo9iter_moveE,(.L_13 - _ZN40_INTERNAL_ea08b5fd_4_k_cu_0f7cd4ce_588434cuda3std6ranges3__45__cpo9iter_moveE)
_ZN40_INTERNAL_ea08b5fd_4_k_cu_0f7cd4ce_588434cuda3std6ranges3__45__cpo9iter_moveE:
	.zero		1
.L_13:


//--------------------- .nv.constant0._ZN3cub18CUB_300001_SM_10006detail11EmptyKernelIvEEvv --------------------------
	.section	.nv.constant0._ZN3cub18CUB_300001_SM_10006detail11EmptyKernelIvEEvv,"a",@progbits
	.sectionflags	@""
	.align	4
.nv.constant0._ZN3cub18CUB_300001_SM_10006detail11EmptyKernelIvEEvv:
	.zero		896


//--------------------- SYMBOLS --------------------------

	.type		.nv.reservedSmem.offset0,@object
	.size		.nv.reservedSmem.offset0,0x4
